//
// Generated by NVIDIA NVVM Compiler
//
// Compiler Build ID: CL-36424714
// Cuda compilation tools, release 13.0, V13.0.88
// Based on NVVM 20.0.0
//

.version 9.0
.target sm_100
.address_size 64

	// .globl	_Z9addKernelPdS_S_ii

.visible .entry _Z9addKernelPdS_S_ii(
	.param .u64 .ptr .align 1 _Z9addKernelPdS_S_ii_param_0,
	.param .u64 .ptr .align 1 _Z9addKernelPdS_S_ii_param_1,
	.param .u64 .ptr .align 1 _Z9addKernelPdS_S_ii_param_2,
	.param .u32 _Z9addKernelPdS_S_ii_param_3,
	.param .u32 _Z9addKernelPdS_S_ii_param_4
)
{
	.reg .pred 	%p<4>;
	.reg .b32 	%r<14>;
	.reg .b64 	%rd<11>;
	.reg .b64 	%fd<4>;

	ld.param.u64 	%rd1, [_Z9addKernelPdS_S_ii_param_0];
	ld.param.u64 	%rd2, [_Z9addKernelPdS_S_ii_param_1];
	ld.param.u64 	%rd3, [_Z9addKernelPdS_S_ii_param_2];
	ld.param.u32 	%r2, [_Z9addKernelPdS_S_ii_param_3];
	ld.param.u32 	%r3, [_Z9addKernelPdS_S_ii_param_4];
	mov.u32 	%r5, %ctaid.x;
	mov.u32 	%r6, %ntid.x;
	mov.u32 	%r7, %tid.x;
	mad.lo.s32 	%r8, %r5, %r6, %r7;
	mov.u32 	%r9, %ctaid.y;
	mov.u32 	%r10, %ntid.y;
	mov.u32 	%r11, %tid.y;
	mad.lo.s32 	%r12, %r9, %r10, %r11;
	mad.lo.s32 	%r1, %r2, %r12, %r8;
	setp.ge.s32 	%p1, %r8, %r2;
	setp.ge.s32 	%p2, %r12, %r3;
	or.pred  	%p3, %p1, %p2;
	@%p3 bra 	$L__BB0_2;
	cvta.to.global.u64 	%rd4, %rd1;
	cvta.to.global.u64 	%rd5, %rd2;
	cvta.to.global.u64 	%rd6, %rd3;
	mul.wide.s32 	%rd7, %r1, 8;
	add.s64 	%rd8, %rd4, %rd7;
	ld.global.f64 	%fd1, [%rd8];
	add.s64 	%rd9, %rd5, %rd7;
	ld.global.f64 	%fd2, [%rd9];
	add.f64 	%fd3, %fd1, %fd2;
	add.s64 	%rd10, %rd6, %rd7;
	st.global.f64 	[%rd10], %fd3;
$L__BB0_2:
	ret;

}


// ===== COMPILED SASS (sm_100) =====

	.target	sm_100

	.elftype	@"ET_EXEC"


//--------------------- .note.nv.tkinfo           --------------------------
	.section	.note.nv.tkinfo,"",@"SHT_NOTE"
	.sectionflags	@"SHF_NOTE_NV_TKINFO"
	.tkinfo
        /*0018*/ 	.word	0x00000002
        /*0030*/ 	.string	""
        /*0030*/ 	.string	"ptxas"
        /*0030*/ 	.string	"Cuda compilation tools, release 13.0, V13.0.88"
        /*0030*/ 	.string	"Build cuda_13.0.r13.0/compiler.36424714_0"
        /*0030*/ 	.string	"-arch sm_100 -m 64 "



//--------------------- .note.nv.cuinfo           --------------------------
	.section	.note.nv.cuinfo,"",@"SHT_NOTE"
	.sectionflags	@"SHF_NOTE_NV_CUINFO"
        /*0018*/ 	.short	0x0002
        /*001a*/ 	.short	0x0064
        /*001c*/ 	.short	0x0082
	.zero		2


//--------------------- .nv.info                  --------------------------
	.section	.nv.info,"",@"SHT_CUDA_INFO"
	.align	4


	//----- nvinfo : EIATTR_REGCOUNT
	.align		4
        /*0000*/ 	.byte	0x04, 0x2f
        /*0002*/ 	.short	(.L_1 - .L_0)
	.align		4
.L_0:
        /*0004*/ 	.word	index@(_Z9addKernelPdS_S_ii)
        /*0008*/ 	.word	0x0000000e


	//----- nvinfo : EIATTR_FRAME_SIZE
	.align		4
.L_1:
        /*000c*/ 	.byte	0x04, 0x11
        /*000e*/ 	.short	(.L_3 - .L_2)
	.align		4
.L_2:
        /*0010*/ 	.word	index@(_Z9addKernelPdS_S_ii)
        /*0014*/ 	.word	0x00000000


	//----- nvinfo : EIATTR_MIN_STACK_SIZE
	.align		4
.L_3:
        /*0018*/ 	.byte	0x04, 0x12
        /*001a*/ 	.short	(.L_5 - .L_4)
	.align		4
.L_4:
        /*001c*/ 	.word	index@(_Z9addKernelPdS_S_ii)
        /*0020*/ 	.word	0x00000000
.L_5:


//--------------------- .nv.compat                --------------------------
	.section	.nv.compat,"",@"SHT_CUDA_COMPAT_INFO"
	.align	4
        /*0000*/ 	.byte	0x02, 0x09, 0x00, 0x00, 0x02, 0x02, 0x01, 0x00, 0x02, 0x05, 0x05, 0x00, 0x03, 0x07, 0x01, 0x01
        /*0010*/ 	.byte	0x02, 0x03, 0x00, 0x00, 0x02, 0x06, 0x01, 0x00, 0x04, 0x0b, 0x08, 0x00, 0x01, 0x00, 0x00, 0x00
        /*0020*/ 	.byte	0x00, 0x00, 0x00, 0x00


//--------------------- .nv.info._Z9addKernelPdS_S_ii --------------------------
	.section	.nv.info._Z9addKernelPdS_S_ii,"",@"SHT_CUDA_INFO"
	.sectionflags	@""
	.align	4


	//----- nvinfo : EIATTR_CUDA_API_VERSION
	.align		4
        /*0000*/ 	.byte	0x04, 0x37
        /*0002*/ 	.short	(.L_7 - .L_6)
.L_6:
        /*0004*/ 	.word	0x00000082


	//----- nvinfo : EIATTR_KPARAM_INFO
	.align		4
.L_7:
        /*0008*/ 	.byte	0x04, 0x17
        /*000a*/ 	.short	(.L_9 - .L_8)
.L_8:
        /*000c*/ 	.word	0x00000000
        /*0010*/ 	.short	0x0004
        /*0012*/ 	.short	0x001c
        /*0014*/ 	.byte	0x00, 0xf0, 0x11, 0x00


	//----- nvinfo : EIATTR_KPARAM_INFO
	.align		4
.L_9:
        /*0018*/ 	.byte	0x04, 0x17
        /*001a*/ 	.short	(.L_11 - .L_10)
.L_10:
        /*001c*/ 	.word	0x00000000
        /*0020*/ 	.short	0x0003
        /*0022*/ 	.short	0x0018
        /*0024*/ 	.byte	0x00, 0xf0, 0x11, 0x00


	//----- nvinfo : EIATTR_KPARAM_INFO
	.align		4
.L_11:
        /*0028*/ 	.byte	0x04, 0x17
        /*002a*/ 	.short	(.L_13 - .L_12)
.L_12:
        /*002c*/ 	.word	0x00000000
        /*0030*/ 	.short	0x0002
        /*0032*/ 	.short	0x0010
        /*0034*/ 	.byte	0x00, 0xf5, 0x21, 0x00


	//----- nvinfo : EIATTR_KPARAM_INFO
	.align		4
.L_13:
        /*0038*/ 	.byte	0x04, 0x17
        /*003a*/ 	.short	(.L_15 - .L_14)
.L_14:
        /*003c*/ 	.word	0x00000000
        /*0040*/ 	.short	0x0001
        /*0042*/ 	.short	0x0008
        /*0044*/ 	.byte	0x00, 0xf5, 0x21, 0x00


	//----- nvinfo : EIATTR_KPARAM_INFO
	.align		4
.L_15:
        /*0048*/ 	.byte	0x04, 0x17
        /*004a*/ 	.short	(.L_17 - .L_16)
.L_16:
        /*004c*/ 	.word	0x00000000
        /*0050*/ 	.short	0x0000
        /*0052*/ 	.short	0x0000
        /*0054*/ 	.byte	0x00, 0xf5, 0x21, 0x00


	//----- nvinfo : EIATTR_SPARSE_MMA_MASK
	.align		4
.L_17:
        /*0058*/ 	.byte	0x03, 0x50
        /*005a*/ 	.short	0x0000


	//----- nvinfo : EIATTR_MAXREG_COUNT
	.align		4
        /*005c*/ 	.byte	0x03, 0x1b
        /*005e*/ 	.short	0x00ff


	//----- nvinfo : EIATTR_MERCURY_ISA_VERSION
	.align		4
        /*0060*/ 	.byte	0x03, 0x5f
        /*0062*/ 	.short	0x0101


	//----- nvinfo : EIATTR_VRC_CTA_INIT_COUNT
	.align		4
        /*0064*/ 	.byte	0x02, 0x4a
	.zero		1
	.zero		1


	//----- nvinfo : EIATTR_EXIT_INSTR_OFFSETS
	.align		4
        /*0068*/ 	.byte	0x04, 0x1c
        /*006a*/ 	.short	(.L_19 - .L_18)


	//   ....[0]....
.L_18:
        /*006c*/ 	.word	0x000000d0


	//   ....[1]....
        /*0070*/ 	.word	0x00000190


	//----- nvinfo : EIATTR_CBANK_PARAM_SIZE
	.align		4
.L_19:
        /*0074*/ 	.byte	0x03, 0x19
        /*0076*/ 	.short	0x0020


	//----- nvinfo : EIATTR_PARAM_CBANK
	.align		4
        /*0078*/ 	.byte	0x04, 0x0a
        /*007a*/ 	.short	(.L_21 - .L_20)
	.align		4
.L_20:
        /*007c*/ 	.word	index@(.nv.constant0._Z9addKernelPdS_S_ii)
        /*0080*/ 	.short	0x0380
        /*0082*/ 	.short	0x0020


	//----- nvinfo : EIATTR_SW_WAR
	.align		4
.L_21:
        /*0084*/ 	.byte	0x04, 0x36
        /*0086*/ 	.short	(.L_23 - .L_22)
.L_22:
        /*0088*/ 	.word	0x00000008
.L_23:


//--------------------- .nv.callgraph             --------------------------
	.section	.nv.callgraph,"",@"SHT_CUDA_CALLGRAPH"
	.align	4
	.sectionentsize	8
	.align		4
        /*0000*/ 	.word	0x00000000
	.align		4
        /*0004*/ 	.word	0xffffffff
	.align		4
        /*0008*/ 	.word	0x00000000
	.align		4
        /*000c*/ 	.word	0xfffffffe
	.align		4
        /*0010*/ 	.word	0x00000000
	.align		4
        /*0014*/ 	.word	0xfffffffd
	.align		4
        /*0018*/ 	.word	0x00000000
	.align		4
        /*001c*/ 	.word	0xfffffffc


//--------------------- .text._Z9addKernelPdS_S_ii --------------------------
	.section	.text._Z9addKernelPdS_S_ii,"ax",@progbits
	.align	128
        .global         _Z9addKernelPdS_S_ii
        .type           _Z9addKernelPdS_S_ii,@function
        .size           _Z9addKernelPdS_S_ii,(.L_x_1 - _Z9addKernelPdS_S_ii)
        .other          _Z9addKernelPdS_S_ii,@"STO_CUDA_ENTRY STV_DEFAULT"
_Z9addKernelPdS_S_ii:
.text._Z9addKernelPdS_S_ii:
[----:B------:R-:W-:Y:S01]  /*0000*/  LDC R1, c[0x0][0x37c] ;  /* 0x0000df00ff017b82 */ /* 0x000fe20000000800 */
[----:B------:R-:W0:Y:S07]  /*0010*/  S2R R2, SR_TID.Y ;  /* 0x0000000000027919 */ /* 0x000e2e0000002200 */
[----:B------:R-:W1:Y:S01]  /*0020*/  LDC R0, c[0x0][0x360] ;  /* 0x0000d800ff007b82 */ /* 0x000e620000000800 */
[----:B------:R-:W2:Y:S01]  /*0030*/  LDCU.64 UR6, c[0x0][0x398] ;  /* 0x00007300ff0677ac */ /* 0x000ea20008000a00 */
[----:B------:R-:W1:Y:S06]  /*0040*/  S2R R5, SR_TID.X ;  /* 0x0000000000057919 */ /* 0x000e6c0000002100 */
[----:B------:R-:W0:Y:S08]  /*0050*/  S2UR UR5, SR_CTAID.Y ;  /* 0x00000000000579c3 */ /* 0x000e300000002600 */
[----:B------:R-:W0:Y:S08]  /*0060*/  LDC R3, c[0x0][0x364] ;  /* 0x0000d900ff037b82 */ /* 0x000e300000000800 */
[----:B------:R-:W1:Y:S01]  /*0070*/  S2UR UR4, SR_CTAID.X ;  /* 0x00000000000479c3 */ /* 0x000e620000002500 */
[----:B0-----:R-:W-:-:S05]  /*0080*/  IMAD R3, R3, UR5, R2 ;  /* 0x0000000503037c24 */ /* 0x001fca000f8e0202 */
[----:B--2---:R-:W-:Y:S01]  /*0090*/  ISETP.GE.AND P0, PT, R3, UR7, PT ;  /* 0x0000000703007c0c */ /* 0x004fe2000bf06270 */
[----:B-1----:R-:W-:-:S04]  /*00a0*/  IMAD R0, R0, UR4, R5 ;  /* 0x0000000400007c24 */ /* 0x002fc8000f8e0205 */
[----:B------:R-:W-:Y:S01]  /*00b0*/  IMAD R11, R3, UR6, R0 ;  /* 0x00000006030b7c24 */ /* 0x000fe2000f8e0200 */
[----:B------:R-:W-:-:S13]  /*00c0*/  ISETP.GE.OR P0, PT, R0, UR6, P0 ;  /* 0x0000000600007c0c */ /* 0x000fda0008706670 */
[----:B------:R-:W-:Y:S05]  /*00d0*/  @P0 EXIT ;  /* 0x000000000000094d */ /* 0x000fea0003800000 */
[----:B------:R-:W0:Y:S01]  /*00e0*/  LDC.64 R2, c[0x0][0x380] ;  /* 0x0000e000ff027b82 */ /* 0x000e220000000a00 */
[----:B------:R-:W1:Y:S07]  /*00f0*/  LDCU.64 UR4, c[0x0][0x358] ;  /* 0x00006b00ff0477ac */ /* 0x000e6e0008000a00 */
[----:B------:R-:W2:Y:S08]  /*0100*/  LDC.64 R4, c[0x0][0x388] ;  /* 0x0000e200ff047b82 */ /* 0x000eb00000000a00 */
[----:B------:R-:W3:Y:S01]  /*0110*/  LDC.64 R8, c[0x0][0x390] ;  /* 0x0000e400ff087b82 */ /* 0x000ee20000000a00 */
[----:B0-----:R-:W-:-:S06]  /*0120*/  IMAD.WIDE R2, R11, 0x8, R2 ;  /* 0x000000080b027825 */ /* 0x001fcc00078e0202 */
[----:B-1----:R-:W4:Y:S01]  /*0130*/  LDG.E.64 R2, desc[UR4][R2.64] ;  /* 0x0000000402027981 */ /* 0x002f22000c1e1b00 */
[----:B--2---:R-:W-:-:S06]  /*0140*/  IMAD.WIDE R4, R11, 0x8, R4 ;  /* 0x000000080b047825 */ /* 0x004fcc00078e0204 */
[----:B------:R-:W4:Y:S01]  /*0150*/  LDG.E.64 R4, desc[UR4][R4.64] ;  /* 0x0000000404047981 */ /* 0x000f22000c1e1b00 */
[----:B---3--:R-:W-:Y:S01]  /*0160*/  IMAD.WIDE R8, R11, 0x8, R8 ;  /* 0x000000080b087825 */ /* 0x008fe200078e0208 */
[----:B----4-:R-:W-:-:S07]  /*0170*/  DADD R6, R2, R4 ;  /* 0x0000000002067229 */ /* 0x010fce0000000004 */
[----:B------:R-:W-:Y:S01]  /*0180*/  STG.E.64 desc[UR4][R8.64], R6 ;  /* 0x0000000608007986 */ /* 0x000fe2000c101b04 */
[----:B------:R-:W-:Y:S05]  /*0190*/  EXIT ;  /* 0x000000000000794d */ /* 0x000fea0003800000 */
.L_x_0:
[----:B------:R-:W-:-:S00]  /*01a0*/  BRA `(.L_x_0) ;  /* 0xfffffffc00fc7947 */ /* 0x000fc0000383ffff */
[----:B------:R-:W-:-:S00]  /*01b0*/  NOP ;  /* 0x0000000000007918 */ /* 0x000fc00000000000 */
        /* <DEDUP_REMOVED lines=12> */
.L_x_1:


//--------------------- .nv.shared.reserved.0     --------------------------
	.section	.nv.shared.reserved.0,"aw",@nobits
	.weak		__nv_reservedSMEM_offset_0_alias
	.size		__nv_reservedSMEM_offset_0_alias, 0, 64
	.other		__nv_reservedSMEM_offset_0_alias,@"STO_CUDA_RESERVED_SHARED STV_DEFAULT"
__nv_reservedSMEM_offset_0_alias:
	.zero		0
	.zero		64


//--------------------- .nv.constant0._Z9addKernelPdS_S_ii --------------------------
	.section	.nv.constant0._Z9addKernelPdS_S_ii,"a",@progbits
	.sectionflags	@""
	.align	4
.nv.constant0._Z9addKernelPdS_S_ii:
	.zero		928


//--------------------- SYMBOLS --------------------------

	.type		.nv.reservedSmem.offset0,@object
	.size		.nv.reservedSmem.offset0,0x4
